//
// Generated by NVIDIA NVVM Compiler
//
// Compiler Build ID: CL-36424714
// Cuda compilation tools, release 13.0, V13.0.88
// Based on NVVM 20.0.0
//

.version 9.0
.target sm_100
.address_size 64

	// .globl	_Z4convPfS_S_

.visible .entry _Z4convPfS_S_(
	.param .u64 .ptr .align 1 _Z4convPfS_S__param_0,
	.param .u64 .ptr .align 1 _Z4convPfS_S__param_1,
	.param .u64 .ptr .align 1 _Z4convPfS_S__param_2
)
{
	.reg .pred 	%p<3>;
	.reg .b32 	%r<6>;
	.reg .b32 	%f<29>;
	.reg .b64 	%rd<10>;

	ld.param.u64 	%rd4, [_Z4convPfS_S__param_0];
	ld.param.u64 	%rd5, [_Z4convPfS_S__param_1];
	ld.param.u64 	%rd6, [_Z4convPfS_S__param_2];
	mov.u32 	%r5, %ctaid.x;
	setp.gt.u32 	%p1, %r5, 134217719;
	@%p1 bra 	$L__BB0_3;
	cvta.to.global.u64 	%rd1, %rd5;
	mov.u32 	%r2, %nctaid.x;
	cvta.to.global.u64 	%rd2, %rd4;
	cvta.to.global.u64 	%rd3, %rd6;
$L__BB0_2:
	mul.wide.s32 	%rd7, %r5, 4;
	add.s64 	%rd8, %rd3, %rd7;
	ld.global.f32 	%f1, [%rd8];
	add.s64 	%rd9, %rd2, %rd7;
	ld.global.f32 	%f2, [%rd9];
	ld.global.f32 	%f3, [%rd1];
	fma.rn.f32 	%f4, %f2, %f3, %f1;
	st.global.f32 	[%rd8], %f4;
	ld.global.f32 	%f5, [%rd9+4];
	ld.global.f32 	%f6, [%rd1+4];
	fma.rn.f32 	%f7, %f5, %f6, %f4;
	st.global.f32 	[%rd8], %f7;
	ld.global.f32 	%f8, [%rd9+8];
	ld.global.f32 	%f9, [%rd1+8];
	fma.rn.f32 	%f10, %f8, %f9, %f7;
	st.global.f32 	[%rd8], %f10;
	ld.global.f32 	%f11, [%rd9+12];
	ld.global.f32 	%f12, [%rd1+12];
	fma.rn.f32 	%f13, %f11, %f12, %f10;
	st.global.f32 	[%rd8], %f13;
	ld.global.f32 	%f14, [%rd9+16];
	ld.global.f32 	%f15, [%rd1+16];
	fma.rn.f32 	%f16, %f14, %f15, %f13;
	st.global.f32 	[%rd8], %f16;
	ld.global.f32 	%f17, [%rd9+20];
	ld.global.f32 	%f18, [%rd1+20];
	fma.rn.f32 	%f19, %f17, %f18, %f16;
	st.global.f32 	[%rd8], %f19;
	ld.global.f32 	%f20, [%rd9+24];
	ld.global.f32 	%f21, [%rd1+24];
	fma.rn.f32 	%f22, %f20, %f21, %f19;
	st.global.f32 	[%rd8], %f22;
	ld.global.f32 	%f23, [%rd9+28];
	ld.global.f32 	%f24, [%rd1+28];
	fma.rn.f32 	%f25, %f23, %f24, %f22;
	st.global.f32 	[%rd8], %f25;
	ld.global.f32 	%f26, [%rd9+32];
	ld.global.f32 	%f27, [%rd1+32];
	fma.rn.f32 	%f28, %f26, %f27, %f25;
	st.global.f32 	[%rd8], %f28;
	add.s32 	%r5, %r5, %r2;
	setp.lt.s32 	%p2, %r5, 134217720;
	@%p2 bra 	$L__BB0_2;
$L__BB0_3:
	ret;

}


// ===== COMPILED SASS (sm_100) =====

	.target	sm_100

	.elftype	@"ET_EXEC"


//--------------------- .note.nv.tkinfo           --------------------------
	.section	.note.nv.tkinfo,"",@"SHT_NOTE"
	.sectionflags	@"SHF_NOTE_NV_TKINFO"
	.tkinfo
        /*0018*/ 	.word	0x00000002
        /*0030*/ 	.string	""
        /*0030*/ 	.string	"ptxas"
        /*0030*/ 	.string	"Cuda compilation tools, release 13.0, V13.0.88"
        /*0030*/ 	.string	"Build cuda_13.0.r13.0/compiler.36424714_0"
        /*0030*/ 	.string	"-arch sm_100 -m 64 "



//--------------------- .note.nv.cuinfo           --------------------------
	.section	.note.nv.cuinfo,"",@"SHT_NOTE"
	.sectionflags	@"SHF_NOTE_NV_CUINFO"
        /*0018*/ 	.short	0x0002
        /*001a*/ 	.short	0x0064
        /*001c*/ 	.short	0x0082
	.zero		2


//--------------------- .nv.info                  --------------------------
	.section	.nv.info,"",@"SHT_CUDA_INFO"
	.align	4


	//----- nvinfo : EIATTR_REGCOUNT
	.align		4
        /*0000*/ 	.byte	0x04, 0x2f
        /*0002*/ 	.short	(.L_1 - .L_0)
	.align		4
.L_0:
        /*0004*/ 	.word	index@(_Z4convPfS_S_)
        /*0008*/ 	.word	0x00000012


	//----- nvinfo : EIATTR_FRAME_SIZE
	.align		4
.L_1:
        /*000c*/ 	.byte	0x04, 0x11
        /*000e*/ 	.short	(.L_3 - .L_2)
	.align		4
.L_2:
        /*0010*/ 	.word	index@(_Z4convPfS_S_)
        /*0014*/ 	.word	0x00000000


	//----- nvinfo : EIATTR_MIN_STACK_SIZE
	.align		4
.L_3:
        /*0018*/ 	.byte	0x04, 0x12
        /*001a*/ 	.short	(.L_5 - .L_4)
	.align		4
.L_4:
        /*001c*/ 	.word	index@(_Z4convPfS_S_)
        /*0020*/ 	.word	0x00000000
.L_5:


//--------------------- .nv.compat                --------------------------
	.section	.nv.compat,"",@"SHT_CUDA_COMPAT_INFO"
	.align	4
        /*0000*/ 	.byte	0x02, 0x09, 0x00, 0x00, 0x02, 0x02, 0x01, 0x00, 0x02, 0x05, 0x05, 0x00, 0x03, 0x07, 0x01, 0x01
        /*0010*/ 	.byte	0x02, 0x03, 0x00, 0x00, 0x02, 0x06, 0x01, 0x00, 0x04, 0x0b, 0x08, 0x00, 0x09, 0x00, 0x00, 0x00
        /*0020*/ 	.byte	0x00, 0x00, 0x00, 0x00


//--------------------- .nv.info._Z4convPfS_S_    --------------------------
	.section	.nv.info._Z4convPfS_S_,"",@"SHT_CUDA_INFO"
	.sectionflags	@""
	.align	4


	//----- nvinfo : EIATTR_CUDA_API_VERSION
	.align		4
        /*0000*/ 	.byte	0x04, 0x37
        /*0002*/ 	.short	(.L_7 - .L_6)
.L_6:
        /*0004*/ 	.word	0x00000082


	//----- nvinfo : EIATTR_KPARAM_INFO
	.align		4
.L_7:
        /*0008*/ 	.byte	0x04, 0x17
        /*000a*/ 	.short	(.L_9 - .L_8)
.L_8:
        /*000c*/ 	.word	0x00000000
        /*0010*/ 	.short	0x0002
        /*0012*/ 	.short	0x0010
        /*0014*/ 	.byte	0x00, 0xf5, 0x21, 0x00


	//----- nvinfo : EIATTR_KPARAM_INFO
	.align		4
.L_9:
        /*0018*/ 	.byte	0x04, 0x17
        /*001a*/ 	.short	(.L_11 - .L_10)
.L_10:
        /*001c*/ 	.word	0x00000000
        /*0020*/ 	.short	0x0001
        /*0022*/ 	.short	0x0008
        /*0024*/ 	.byte	0x00, 0xf5, 0x21, 0x00


	//----- nvinfo : EIATTR_KPARAM_INFO
	.align		4
.L_11:
        /*0028*/ 	.byte	0x04, 0x17
        /*002a*/ 	.short	(.L_13 - .L_12)
.L_12:
        /*002c*/ 	.word	0x00000000
        /*0030*/ 	.short	0x0000
        /*0032*/ 	.short	0x0000
        /*0034*/ 	.byte	0x00, 0xf5, 0x21, 0x00


	//----- nvinfo : EIATTR_SPARSE_MMA_MASK
	.align		4
.L_13:
        /*0038*/ 	.byte	0x03, 0x50
        /*003a*/ 	.short	0x0000


	//----- nvinfo : EIATTR_MAXREG_COUNT
	.align		4
        /*003c*/ 	.byte	0x03, 0x1b
        /*003e*/ 	.short	0x00ff


	//----- nvinfo : EIATTR_MERCURY_ISA_VERSION
	.align		4
        /*0040*/ 	.byte	0x03, 0x5f
        /*0042*/ 	.short	0x0101


	//----- nvinfo : EIATTR_VRC_CTA_INIT_COUNT
	.align		4
        /*0044*/ 	.byte	0x02, 0x4a
	.zero		1
	.zero		1


	//----- nvinfo : EIATTR_EXIT_INSTR_OFFSETS
	.align		4
        /*0048*/ 	.byte	0x04, 0x1c
        /*004a*/ 	.short	(.L_15 - .L_14)


	//   ....[0]....
.L_14:
        /*004c*/ 	.word	0x00000030


	//   ....[1]....
        /*0050*/ 	.word	0x00000330


	//----- nvinfo : EIATTR_CBANK_PARAM_SIZE
	.align		4
.L_15:
        /*0054*/ 	.byte	0x03, 0x19
        /*0056*/ 	.short	0x0018


	//----- nvinfo : EIATTR_PARAM_CBANK
	.align		4
        /*0058*/ 	.byte	0x04, 0x0a
        /*005a*/ 	.short	(.L_17 - .L_16)
	.align		4
.L_16:
        /*005c*/ 	.word	index@(.nv.constant0._Z4convPfS_S_)
        /*0060*/ 	.short	0x0380
        /*0062*/ 	.short	0x0018


	//----- nvinfo : EIATTR_SW_WAR
	.align		4
.L_17:
        /*0064*/ 	.byte	0x04, 0x36
        /*0066*/ 	.short	(.L_19 - .L_18)
.L_18:
        /*0068*/ 	.word	0x00000008
.L_19:


//--------------------- .nv.callgraph             --------------------------
	.section	.nv.callgraph,"",@"SHT_CUDA_CALLGRAPH"
	.align	4
	.sectionentsize	8
	.align		4
        /*0000*/ 	.word	0x00000000
	.align		4
        /*0004*/ 	.word	0xffffffff
	.align		4
        /*0008*/ 	.word	0x00000000
	.align		4
        /*000c*/ 	.word	0xfffffffe
	.align		4
        /*0010*/ 	.word	0x00000000
	.align		4
        /*0014*/ 	.word	0xfffffffd
	.align		4
        /*0018*/ 	.word	0x00000000
	.align		4
        /*001c*/ 	.word	0xfffffffc


//--------------------- .text._Z4convPfS_S_       --------------------------
	.section	.text._Z4convPfS_S_,"ax",@progbits
	.align	128
        .global         _Z4convPfS_S_
        .type           _Z4convPfS_S_,@function
        .size           _Z4convPfS_S_,(.L_x_2 - _Z4convPfS_S_)
        .other          _Z4convPfS_S_,@"STO_CUDA_ENTRY STV_DEFAULT"
_Z4convPfS_S_:
.text._Z4convPfS_S_:
[----:B------:R-:W-:Y:S01]  /*0000*/  LDC R1, c[0x0][0x37c] ;  /* 0x0000df00ff017b82 */ /* 0x000fe20000000800 */
[----:B------:R-:W0:Y:S02]  /*0010*/  S2R R9, SR_CTAID.X ;  /* 0x0000000000097919 */ /* 0x000e240000002500 */
[----:B0-----:R-:W-:-:S13]  /*0020*/  ISETP.GT.U32.AND P0, PT, R9, 0x7fffff7, PT ;  /* 0x07fffff70900780c */ /* 0x001fda0003f04070 */
[----:B------:R-:W-:Y:S05]  /*0030*/  @P0 EXIT ;  /* 0x000000000000094d */ /* 0x000fea0003800000 */
[----:B------:R-:W0:Y:S01]  /*0040*/  LDC R0, c[0x0][0x370] ;  /* 0x0000dc00ff007b82 */ /* 0x000e220000000800 */
[----:B------:R-:W1:Y:S07]  /*0050*/  LDCU.64 UR4, c[0x0][0x358] ;  /* 0x00006b00ff0477ac */ /* 0x000e6e0008000a00 */
[----:B------:R-:W2:Y:S02]  /*0060*/  LDC.64 R2, c[0x0][0x388] ;  /* 0x0000e200ff027b82 */ /* 0x000ea40000000a00 */
.L_x_0:
[----:B----4-:R-:W3:Y:S01]  /*0070*/  LDC.64 R4, c[0x0][0x390] ;  /* 0x0000e400ff047b82 */ /* 0x010ee20000000a00 */
[----:B-12---:R-:W2:Y:S07]  /*0080*/  LDG.E R10, desc[UR4][R2.64] ;  /* 0x00000004020a7981 */ /* 0x006eae000c1e1900 */
[----:B------:R-:W1:Y:S01]  /*0090*/  LDC.64 R6, c[0x0][0x380] ;  /* 0x0000e000ff067b82 */ /* 0x000e620000000a00 */
[----:B---3--:R-:W-:-:S05]  /*00a0*/  IMAD.WIDE R4, R9, 0x4, R4 ;  /* 0x0000000409047825 */ /* 0x008fca00078e0204 */
[----:B------:R-:W2:Y:S01]  /*00b0*/  LDG.E R8, desc[UR4][R4.64] ;  /* 0x0000000404087981 */ /* 0x000ea2000c1e1900 */
[----:B-1----:R-:W-:-:S05]  /*00c0*/  IMAD.WIDE R6, R9, 0x4, R6 ;  /* 0x0000000409067825 */ /* 0x002fca00078e0206 */
[----:B------:R-:W2:Y:S02]  /*00d0*/  LDG.E R11, desc[UR4][R6.64] ;  /* 0x00000004060b7981 */ /* 0x000ea4000c1e1900 */
[----:B--2---:R-:W-:-:S05]  /*00e0*/  FFMA R11, R11, R10, R8 ;  /* 0x0000000a0b0b7223 */ /* 0x004fca0000000008 */
[----:B------:R1:W-:Y:S04]  /*00f0*/  STG.E desc[UR4][R4.64], R11 ;  /* 0x0000000b04007986 */ /* 0x0003e8000c101904 */
[----:B------:R-:W2:Y:S04]  /*0100*/  LDG.E R8, desc[UR4][R6.64+0x4] ;  /* 0x0000040406087981 */ /* 0x000ea8000c1e1900 */
[----:B------:R-:W2:Y:S02]  /*0110*/  LDG.E R10, desc[UR4][R2.64+0x4] ;  /* 0x00000404020a7981 */ /* 0x000ea4000c1e1900 */
[----:B--2---:R-:W-:-:S05]  /*0120*/  FFMA R13, R8, R10, R11 ;  /* 0x0000000a080d7223 */ /* 0x004fca000000000b */
[----:B------:R2:W-:Y:S04]  /*0130*/  STG.E desc[UR4][R4.64], R13 ;  /* 0x0000000d04007986 */ /* 0x0005e8000c101904 */
[----:B------:R-:W3:Y:S04]  /*0140*/  LDG.E R8, desc[UR4][R6.64+0x8] ;  /* 0x0000080406087981 */ /* 0x000ee8000c1e1900 */
[----:B------:R-:W3:Y:S02]  /*0150*/  LDG.E R10, desc[UR4][R2.64+0x8] ;  /* 0x00000804020a7981 */ /* 0x000ee4000c1e1900 */
[----:B---3--:R-:W-:-:S05]  /*0160*/  FFMA R15, R8, R10, R13 ;  /* 0x0000000a080f7223 */ /* 0x008fca000000000d */
[----:B------:R3:W-:Y:S04]  /*0170*/  STG.E desc[UR4][R4.64], R15 ;  /* 0x0000000f04007986 */ /* 0x0007e8000c101904 */
[----:B------:R-:W1:Y:S04]  /*0180*/  LDG.E R8, desc[UR4][R6.64+0xc] ;  /* 0x00000c0406087981 */ /* 0x000e68000c1e1900 */
[----:B------:R-:W1:Y:S02]  /*0190*/  LDG.E R10, desc[UR4][R2.64+0xc] ;  /* 0x00000c04020a7981 */ /* 0x000e64000c1e1900 */
[----:B-1----:R-:W-:-:S05]  /*01a0*/  FFMA R11, R8, R10, R15 ;  /* 0x0000000a080b7223 */ /* 0x002fca000000000f */
        /* <DEDUP_REMOVED lines=14> */
[----:B------:R-:W2:Y:S01]  /*0290*/  LDG.E R10, desc[UR4][R2.64+0x1c] ;  /* 0x00001c04020a7981 */ /* 0x000ea2000c1e1900 */
[----:B0-----:R-:W-:Y:S01]  /*02a0*/  IADD3 R9, PT, PT, R0, R9, RZ ;  /* 0x0000000900097210 */ /* 0x001fe20007ffe0ff */
[----:B--2---:R-:W-:-:S05]  /*02b0*/  FFMA R13, R8, R10, R11 ;  /* 0x0000000a080d7223 */ /* 0x004fca000000000b */
[----:B------:R4:W-:Y:S04]  /*02c0*/  STG.E desc[UR4][R4.64], R13 ;  /* 0x0000000d04007986 */ /* 0x0009e8000c101904 */
[----:B------:R-:W3:Y:S04]  /*02d0*/  LDG.E R8, desc[UR4][R6.64+0x20] ;  /* 0x0000200406087981 */ /* 0x000ee8000c1e1900 */
[----:B------:R-:W3:Y:S01]  /*02e0*/  LDG.E R10, desc[UR4][R2.64+0x20] ;  /* 0x00002004020a7981 */ /* 0x000ee2000c1e1900 */
[----:B------:R-:W-:Y:S01]  /*02f0*/  ISETP.GE.AND P0, PT, R9, 0x7fffff8, PT ;  /* 0x07fffff80900780c */ /* 0x000fe20003f06270 */
[----:B---3--:R-:W-:-:S05]  /*0300*/  FFMA R15, R8, R10, R13 ;  /* 0x0000000a080f7223 */ /* 0x008fca000000000d */
[----:B------:R4:W-:Y:S07]  /*0310*/  STG.E desc[UR4][R4.64], R15 ;  /* 0x0000000f04007986 */ /* 0x0009ee000c101904 */
[----:B------:R-:W-:Y:S05]  /*0320*/  @!P0 BRA `(.L_x_0) ;  /* 0xfffffffc00508947 */ /* 0x000fea000383ffff */
[----:B------:R-:W-:Y:S05]  /*0330*/  EXIT ;  /* 0x000000000000794d */ /* 0x000fea0003800000 */
.L_x_1:
[----:B------:R-:W-:-:S00]  /*0340*/  BRA `(.L_x_1) ;  /* 0xfffffffc00fc7947 */ /* 0x000fc0000383ffff */
[----:B------:R-:W-:-:S00]  /*0350*/  NOP ;  /* 0x0000000000007918 */ /* 0x000fc00000000000 */
        /* <DEDUP_REMOVED lines=10> */
.L_x_2:


//--------------------- .nv.shared.reserved.0     --------------------------
	.section	.nv.shared.reserved.0,"aw",@nobits
	.weak		__nv_reservedSMEM_offset_0_alias
	.size		__nv_reservedSMEM_offset_0_alias, 0, 64
	.other		__nv_reservedSMEM_offset_0_alias,@"STO_CUDA_RESERVED_SHARED STV_DEFAULT"
__nv_reservedSMEM_offset_0_alias:
	.zero		0
	.zero		64


//--------------------- .nv.constant0._Z4convPfS_S_ --------------------------
	.section	.nv.constant0._Z4convPfS_S_,"a",@progbits
	.sectionflags	@""
	.align	4
.nv.constant0._Z4convPfS_S_:
	.zero		920


//--------------------- SYMBOLS --------------------------

	.type		.nv.reservedSmem.offset0,@object
	.size		.nv.reservedSmem.offset0,0x4
